//
// Generated by NVIDIA NVVM Compiler
//
// Compiler Build ID: CL-36424714
// Cuda compilation tools, release 13.0, V13.0.88
// Based on NVVM 20.0.0
//

.version 9.0
.target sm_100
.address_size 64

	// .globl	_Z3add7array3dS_

.visible .entry _Z3add7array3dS_(
	.param .align 8 .b8 _Z3add7array3dS__param_0[32],
	.param .align 8 .b8 _Z3add7array3dS__param_1[32]
)
{
	.reg .pred 	%p<4>;
	.reg .b32 	%r<26>;
	.reg .b32 	%f<2>;
	.reg .b64 	%rd<9>;

	ld.param.u32 	%r1, [_Z3add7array3dS__param_0+4];
	ld.param.u64 	%rd1, [_Z3add7array3dS__param_0+24];
	ld.param.u32 	%r4, [_Z3add7array3dS__param_1+4];
	ld.param.u32 	%r5, [_Z3add7array3dS__param_1+8];
	ld.param.u64 	%rd2, [_Z3add7array3dS__param_1+24];
	ld.param.v2.u32 	{%r2, %r3}, [_Z3add7array3dS__param_0+8];
	mov.u32 	%r15, %ctaid.x;
	mov.u32 	%r6, %ntid.x;
	mov.u32 	%r16, %tid.x;
	mad.lo.s32 	%r25, %r15, %r6, %r16;
	setp.ge.s32 	%p1, %r25, %r3;
	@%p1 bra 	$L__BB0_5;
	mul.lo.s32 	%r8, %r1, %r2;
	mov.u32 	%r17, %nctaid.x;
	mul.lo.s32 	%r9, %r6, %r17;
	cvta.to.global.u64 	%rd3, %rd2;
	cvta.to.global.u64 	%rd4, %rd1;
$L__BB0_2:
	div.s32 	%r11, %r25, %r8;
	mul.lo.s32 	%r18, %r11, %r8;
	sub.s32 	%r19, %r25, %r18;
	div.s32 	%r12, %r19, %r2;
	add.s32 	%r13, %r12, 1;
	setp.ge.s32 	%p2, %r13, %r4;
	@%p2 bra 	$L__BB0_4;
	rem.s32 	%r20, %r25, %r2;
	mad.lo.s32 	%r21, %r11, %r1, %r12;
	mad.lo.s32 	%r22, %r21, %r2, %r20;
	mul.wide.s32 	%rd5, %r22, 4;
	add.s64 	%rd6, %rd4, %rd5;
	ld.global.f32 	%f1, [%rd6];
	mad.lo.s32 	%r23, %r11, %r4, %r13;
	mad.lo.s32 	%r24, %r23, %r5, %r20;
	mul.wide.s32 	%rd7, %r24, 4;
	add.s64 	%rd8, %rd3, %rd7;
	st.global.f32 	[%rd8], %f1;
$L__BB0_4:
	add.s32 	%r25, %r25, %r9;
	setp.lt.s32 	%p3, %r25, %r3;
	@%p3 bra 	$L__BB0_2;
$L__BB0_5:
	ret;

}


// ===== COMPILED SASS (sm_100) =====

	.target	sm_100

	.elftype	@"ET_EXEC"


//--------------------- .note.nv.tkinfo           --------------------------
	.section	.note.nv.tkinfo,"",@"SHT_NOTE"
	.sectionflags	@"SHF_NOTE_NV_TKINFO"
	.tkinfo
        /*0018*/ 	.word	0x00000002
        /*0030*/ 	.string	""
        /*0030*/ 	.string	"ptxas"
        /*0030*/ 	.string	"Cuda compilation tools, release 13.0, V13.0.88"
        /*0030*/ 	.string	"Build cuda_13.0.r13.0/compiler.36424714_0"
        /*0030*/ 	.string	"-arch sm_100 -m 64 "



//--------------------- .note.nv.cuinfo           --------------------------
	.section	.note.nv.cuinfo,"",@"SHT_NOTE"
	.sectionflags	@"SHF_NOTE_NV_CUINFO"
        /*0018*/ 	.short	0x0002
        /*001a*/ 	.short	0x0064
        /*001c*/ 	.short	0x0082
	.zero		2


//--------------------- .nv.info                  --------------------------
	.section	.nv.info,"",@"SHT_CUDA_INFO"
	.align	4


	//----- nvinfo : EIATTR_REGCOUNT
	.align		4
        /*0000*/ 	.byte	0x04, 0x2f
        /*0002*/ 	.short	(.L_1 - .L_0)
	.align		4
.L_0:
        /*0004*/ 	.word	index@(_Z3add7array3dS_)
        /*0008*/ 	.word	0x00000016


	//----- nvinfo : EIATTR_FRAME_SIZE
	.align		4
.L_1:
        /*000c*/ 	.byte	0x04, 0x11
        /*000e*/ 	.short	(.L_3 - .L_2)
	.align		4
.L_2:
        /*0010*/ 	.word	index@(_Z3add7array3dS_)
        /*0014*/ 	.word	0x00000000


	//----- nvinfo : EIATTR_MIN_STACK_SIZE
	.align		4
.L_3:
        /*0018*/ 	.byte	0x04, 0x12
        /*001a*/ 	.short	(.L_5 - .L_4)
	.align		4
.L_4:
        /*001c*/ 	.word	index@(_Z3add7array3dS_)
        /*0020*/ 	.word	0x00000000
.L_5:


//--------------------- .nv.compat                --------------------------
	.section	.nv.compat,"",@"SHT_CUDA_COMPAT_INFO"
	.align	4
        /*0000*/ 	.byte	0x02, 0x09, 0x00, 0x00, 0x02, 0x02, 0x01, 0x00, 0x02, 0x05, 0x05, 0x00, 0x03, 0x07, 0x01, 0x01
        /*0010*/ 	.byte	0x02, 0x03, 0x00, 0x00, 0x02, 0x06, 0x01, 0x00, 0x04, 0x0b, 0x08, 0x00, 0x09, 0x00, 0x00, 0x00
        /*0020*/ 	.byte	0x00, 0x00, 0x00, 0x00


//--------------------- .nv.info._Z3add7array3dS_ --------------------------
	.section	.nv.info._Z3add7array3dS_,"",@"SHT_CUDA_INFO"
	.sectionflags	@""
	.align	4


	//----- nvinfo : EIATTR_CUDA_API_VERSION
	.align		4
        /*0000*/ 	.byte	0x04, 0x37
        /*0002*/ 	.short	(.L_7 - .L_6)
.L_6:
        /*0004*/ 	.word	0x00000082


	//----- nvinfo : EIATTR_KPARAM_INFO
	.align		4
.L_7:
        /*0008*/ 	.byte	0x04, 0x17
        /*000a*/ 	.short	(.L_9 - .L_8)
.L_8:
        /*000c*/ 	.word	0x00000000
        /*0010*/ 	.short	0x0001
        /*0012*/ 	.short	0x0020
        /*0014*/ 	.byte	0x00, 0xf0, 0x81, 0x00


	//----- nvinfo : EIATTR_KPARAM_INFO
	.align		4
.L_9:
        /*0018*/ 	.byte	0x04, 0x17
        /*001a*/ 	.short	(.L_11 - .L_10)
.L_10:
        /*001c*/ 	.word	0x00000000
        /*0020*/ 	.short	0x0000
        /*0022*/ 	.short	0x0000
        /*0024*/ 	.byte	0x00, 0xf0, 0x81, 0x00


	//----- nvinfo : EIATTR_SPARSE_MMA_MASK
	.align		4
.L_11:
        /*0028*/ 	.byte	0x03, 0x50
        /*002a*/ 	.short	0x0000


	//----- nvinfo : EIATTR_MAXREG_COUNT
	.align		4
        /*002c*/ 	.byte	0x03, 0x1b
        /*002e*/ 	.short	0x00ff


	//----- nvinfo : EIATTR_MERCURY_ISA_VERSION
	.align		4
        /*0030*/ 	.byte	0x03, 0x5f
        /*0032*/ 	.short	0x0101


	//----- nvinfo : EIATTR_VRC_CTA_INIT_COUNT
	.align		4
        /*0034*/ 	.byte	0x02, 0x4a
	.zero		1
	.zero		1


	//----- nvinfo : EIATTR_EXIT_INSTR_OFFSETS
	.align		4
        /*0038*/ 	.byte	0x04, 0x1c
        /*003a*/ 	.short	(.L_13 - .L_12)


	//   ....[0]....
.L_12:
        /*003c*/ 	.word	0x00000070


	//   ....[1]....
        /*0040*/ 	.word	0x00000630


	//----- nvinfo : EIATTR_CRS_STACK_SIZE
	.align		4
.L_13:
        /*0044*/ 	.byte	0x04, 0x1e
        /*0046*/ 	.short	(.L_15 - .L_14)
.L_14:
        /*0048*/ 	.word	0x00000000


	//----- nvinfo : EIATTR_CBANK_PARAM_SIZE
	.align		4
.L_15:
        /*004c*/ 	.byte	0x03, 0x19
        /*004e*/ 	.short	0x0040


	//----- nvinfo : EIATTR_PARAM_CBANK
	.align		4
        /*0050*/ 	.byte	0x04, 0x0a
        /*0052*/ 	.short	(.L_17 - .L_16)
	.align		4
.L_16:
        /*0054*/ 	.word	index@(.nv.constant0._Z3add7array3dS_)
        /*0058*/ 	.short	0x0380
        /*005a*/ 	.short	0x0040


	//----- nvinfo : EIATTR_SW_WAR
	.align		4
.L_17:
        /*005c*/ 	.byte	0x04, 0x36
        /*005e*/ 	.short	(.L_19 - .L_18)
.L_18:
        /*0060*/ 	.word	0x00000008
.L_19:


//--------------------- .nv.callgraph             --------------------------
	.section	.nv.callgraph,"",@"SHT_CUDA_CALLGRAPH"
	.align	4
	.sectionentsize	8
	.align		4
        /*0000*/ 	.word	0x00000000
	.align		4
        /*0004*/ 	.word	0xffffffff
	.align		4
        /*0008*/ 	.word	0x00000000
	.align		4
        /*000c*/ 	.word	0xfffffffe
	.align		4
        /*0010*/ 	.word	0x00000000
	.align		4
        /*0014*/ 	.word	0xfffffffd
	.align		4
        /*0018*/ 	.word	0x00000000
	.align		4
        /*001c*/ 	.word	0xfffffffc


//--------------------- .text._Z3add7array3dS_    --------------------------
	.section	.text._Z3add7array3dS_,"ax",@progbits
	.align	128
        .global         _Z3add7array3dS_
        .type           _Z3add7array3dS_,@function
        .size           _Z3add7array3dS_,(.L_x_4 - _Z3add7array3dS_)
        .other          _Z3add7array3dS_,@"STO_CUDA_ENTRY STV_DEFAULT"
_Z3add7array3dS_:
.text._Z3add7array3dS_:
[----:B------:R-:W-:Y:S01]  /*0000*/  LDC R1, c[0x0][0x37c] ;  /* 0x0000df00ff017b82 */ /* 0x000fe20000000800 */
[----:B------:R-:W0:Y:S07]  /*0010*/  S2R R13, SR_TID.X ;  /* 0x00000000000d7919 */ /* 0x000e2e0000002100 */
[----:B------:R-:W0:Y:S01]  /*0020*/  S2UR UR4, SR_CTAID.X ;  /* 0x00000000000479c3 */ /* 0x000e220000002500 */
[----:B------:R-:W1:Y:S07]  /*0030*/  LDCU UR5, c[0x0][0x38c] ;  /* 0x00007180ff0577ac */ /* 0x000e6e0008000800 */
[----:B------:R-:W0:Y:S02]  /*0040*/  LDC R12, c[0x0][0x360] ;  /* 0x0000d800ff0c7b82 */ /* 0x000e240000000800 */
[----:B0-----:R-:W-:-:S05]  /*0050*/  IMAD R13, R12, UR4, R13 ;  /* 0x000000040c0d7c24 */ /* 0x001fca000f8e020d */
[----:B-1----:R-:W-:-:S13]  /*0060*/  ISETP.GE.AND P0, PT, R13, UR5, PT ;  /* 0x000000050d007c0c */ /* 0x002fda000bf06270 */
[----:B------:R-:W-:Y:S05]  /*0070*/  @P0 EXIT ;  /* 0x000000000000094d */ /* 0x000fea0003800000 */
[----:B------:R-:W0:Y:S01]  /*0080*/  LDC R0, c[0x0][0x388] ;  /* 0x0000e200ff007b82 */ /* 0x000e220000000800 */
[----:B------:R-:W0:Y:S01]  /*0090*/  LDCU UR4, c[0x0][0x384] ;  /* 0x00007080ff0477ac */ /* 0x000e220008000800 */
[----:B------:R-:W1:Y:S06]  /*00a0*/  LDCU.64 UR6, c[0x0][0x358] ;  /* 0x00006b00ff0677ac */ /* 0x000e6c0008000a00 */
[----:B------:R-:W2:Y:S01]  /*00b0*/  LDC R9, c[0x0][0x388] ;  /* 0x0000e200ff097b82 */ /* 0x000ea20000000800 */
[----:B------:R-:W3:Y:S01]  /*00c0*/  LDCU UR8, c[0x0][0x384] ;  /* 0x00007080ff0877ac */ /* 0x000ee20008000800 */
[----:B------:R-:W4:Y:S06]  /*00d0*/  LDCU UR9, c[0x0][0x38c] ;  /* 0x00007180ff0977ac */ /* 0x000f2c0008000800 */
[----:B------:R-:W1:Y:S01]  /*00e0*/  LDC R10, c[0x0][0x3a4] ;  /* 0x0000e900ff0a7b82 */ /* 0x000e620000000800 */
[----:B------:R-:W0:Y:S02]  /*00f0*/  LDCU UR5, c[0x0][0x3a8] ;  /* 0x00007500ff0577ac */ /* 0x000e240008000800 */
[----:B0-----:R-:W-:-:S05]  /*0100*/  IMAD R0, R0, UR4, RZ ;  /* 0x0000000400007c24 */ /* 0x001fca000f8e02ff */
[----:B------:R-:W0:Y:S01]  /*0110*/  LDC.64 R2, c[0x0][0x398] ;  /* 0x0000e600ff027b82 */ /* 0x000e220000000a00 */
[----:B------:R-:W5:Y:S01]  /*0120*/  LDCU UR4, c[0x0][0x370] ;  /* 0x00006e00ff0477ac */ /* 0x000f620008000800 */
[----:B------:R-:W-:-:S04]  /*0130*/  IABS R8, R0 ;  /* 0x0000000000087213 */ /* 0x000fc80000000000 */
[----:B------:R-:W3:Y:S02]  /*0140*/  I2F.RP R11, R8 ;  /* 0x00000008000b7306 */ /* 0x000ee40000209400 */
[----:B------:R-:W0:Y:S01]  /*0150*/  LDC.64 R4, c[0x0][0x3b8] ;  /* 0x0000ee00ff047b82 */ /* 0x000e220000000a00 */
[----:B-----5:R-:W-:-:S05]  /*0160*/  IMAD R12, R12, UR4, RZ ;  /* 0x000000040c0c7c24 */ /* 0x020fca000f8e02ff */
[----:B---3--:R-:W3:Y:S02]  /*0170*/  MUFU.RCP R11, R11 ;  /* 0x0000000b000b7308 */ /* 0x008ee40000001000 */
[----:B---3--:R-:W-:-:S06]  /*0180*/  VIADD R6, R11, 0xffffffe ;  /* 0x0ffffffe0b067836 */ /* 0x008fcc0000000000 */
[----:B------:R3:W5:Y:S02]  /*0190*/  F2I.FTZ.U32.TRUNC.NTZ R7, R6 ;  /* 0x0000000600077305 */ /* 0x000764000021f000 */
[----:B---3--:R-:W-:Y:S02]  /*01a0*/  HFMA2 R6, -RZ, RZ, 0, 0 ;  /* 0x00000000ff067431 */ /* 0x008fe400000001ff */
[----:B-----5:R-:W-:-:S04]  /*01b0*/  IMAD.MOV R11, RZ, RZ, -R7 ;  /* 0x000000ffff0b7224 */ /* 0x020fc800078e0a07 */
[----:B------:R-:W-:-:S04]  /*01c0*/  IMAD R11, R11, R8, RZ ;  /* 0x000000080b0b7224 */ /* 0x000fc800078e02ff */
[----:B012-4-:R-:W-:-:S07]  /*01d0*/  IMAD.HI.U32 R11, R7, R11, R6 ;  /* 0x0000000b070b7227 */ /* 0x017fce00078e0006 */
.L_x_2:
[----:B------:R-:W-:Y:S01]  /*01e0*/  IABS R6, R0 ;  /* 0x0000000000067213 */ /* 0x000fe20000000000 */
[----:B------:R-:W-:Y:S01]  /*01f0*/  BSSY.RECONVERGENT B0, `(.L_x_0) ;  /* 0x0000040000007945 */ /* 0x000fe20003800200 */
[----:B0-----:R-:W-:Y:S02]  /*0200*/  IABS R15, R13 ;  /* 0x0000000d000f7213 */ /* 0x001fe40000000000 */
[----:B------:R-:W-:Y:S01]  /*0210*/  IABS R14, R9 ;  /* 0x00000009000e7213 */ /* 0x000fe20000000000 */
[----:B------:R-:W-:Y:S02]  /*0220*/  IMAD.MOV R6, RZ, RZ, -R6 ;  /* 0x000000ffff067224 */ /* 0x000fe400078e0a06 */
[----:B------:R-:W-:Y:S01]  /*0230*/  IMAD.HI.U32 R17, R11, R15, RZ ;  /* 0x0000000f0b117227 */ /* 0x000fe200078e00ff */
[----:B------:R-:W0:Y:S03]  /*0240*/  I2F.RP R16, R14 ;  /* 0x0000000e00107306 */ /* 0x000e260000209400 */
[----:B------:R-:W-:Y:S01]  /*0250*/  IMAD R7, R17, R6, R15 ;  /* 0x0000000611077224 */ /* 0x000fe200078e020f */
[----:B------:R-:W-:-:S04]  /*0260*/  IABS R6, R0 ;  /* 0x0000000000067213 */ /* 0x000fc80000000000 */
[----:B------:R-:W-:Y:S01]  /*0270*/  ISETP.GT.U32.AND P2, PT, R8, R7, PT ;  /* 0x000000070800720c */ /* 0x000fe20003f44070 */
[----:B0-----:R-:W0:-:S12]  /*0280*/  MUFU.RCP R16, R16 ;  /* 0x0000001000107308 */ /* 0x001e180000001000 */
[----:B------:R-:W-:Y:S01]  /*0290*/  @!P2 IMAD.IADD R7, R7, 0x1, -R6 ;  /* 0x000000010707a824 */ /* 0x000fe200078e0a06 */
[----:B------:R-:W-:Y:S01]  /*02a0*/  LOP3.LUT R6, R13, R0, RZ, 0x3c, !PT ;  /* 0x000000000d067212 */ /* 0x000fe200078e3cff */
[----:B------:R-:W-:Y:S01]  /*02b0*/  @!P2 VIADD R17, R17, 0x1 ;  /* 0x000000011111a836 */ /* 0x000fe20000000000 */
[----:B------:R-:W-:Y:S02]  /*02c0*/  ISETP.NE.AND P2, PT, R0, RZ, PT ;  /* 0x000000ff0000720c */ /* 0x000fe40003f45270 */
[----:B------:R-:W-:Y:S02]  /*02d0*/  ISETP.GE.U32.AND P0, PT, R7, R8, PT ;  /* 0x000000080700720c */ /* 0x000fe40003f06070 */
[----:B------:R-:W-:Y:S02]  /*02e0*/  ISETP.GE.AND P1, PT, R6, RZ, PT ;  /* 0x000000ff0600720c */ /* 0x000fe40003f26270 */
[----:B0-----:R-:W-:-:S04]  /*02f0*/  IADD3 R6, PT, PT, R16, 0xffffffe, RZ ;  /* 0x0ffffffe10067810 */ /* 0x001fc80007ffe0ff */
[----:B------:R0:W1:Y:S05]  /*0300*/  F2I.FTZ.U32.TRUNC.NTZ R7, R6 ;  /* 0x0000000600077305 */ /* 0x00006a000021f000 */
[----:B------:R-:W-:-:S05]  /*0310*/  @P0 VIADD R17, R17, 0x1 ;  /* 0x0000000111110836 */ /* 0x000fca0000000000 */
[----:B------:R-:W-:Y:S02]  /*0320*/  @!P1 IADD3 R17, PT, PT, -R17, RZ, RZ ;  /* 0x000000ff11119210 */ /* 0x000fe40007ffe1ff */
[----:B------:R-:W-:Y:S02]  /*0330*/  @!P2 LOP3.LUT R17, RZ, R0, RZ, 0x33, !PT ;  /* 0x00000000ff11a212 */ /* 0x000fe400078e33ff */
[----:B0-----:R-:W-:-:S03]  /*0340*/  MOV R6, RZ ;  /* 0x000000ff00067202 */ /* 0x001fc60000000f00 */
[----:B------:R-:W-:Y:S02]  /*0350*/  IMAD.MOV R16, RZ, RZ, -R17 ;  /* 0x000000ffff107224 */ /* 0x000fe400078e0a11 */
[----:B-1----:R-:W-:Y:S02]  /*0360*/  IMAD.MOV R19, RZ, RZ, -R7 ;  /* 0x000000ffff137224 */ /* 0x002fe400078e0a07 */
[----:B------:R-:W-:Y:S02]  /*0370*/  IMAD R16, R0, R16, R13 ;  /* 0x0000001000107224 */ /* 0x000fe400078e020d */
[----:B------:R-:W-:-:S03]  /*0380*/  IMAD R19, R19, R14, RZ ;  /* 0x0000000e13137224 */ /* 0x000fc600078e02ff */
[----:B------:R-:W-:Y:S01]  /*0390*/  IABS R18, R16 ;  /* 0x0000001000127213 */ /* 0x000fe20000000000 */
[----:B------:R-:W-:Y:S01]  /*03a0*/  IMAD.HI.U32 R6, R7, R19, R6 ;  /* 0x0000001307067227 */ /* 0x000fe200078e0006 */
[----:B------:R-:W-:-:S03]  /*03b0*/  LOP3.LUT R16, R16, R9, RZ, 0x3c, !PT ;  /* 0x0000000910107212 */ /* 0x000fc600078e3cff */
[----:B------:R-:W-:Y:S01]  /*03c0*/  IMAD.MOV.U32 R19, RZ, RZ, R18 ;  /* 0x000000ffff137224 */ /* 0x000fe200078e0012 */
[----:B------:R-:W-:Y:S02]  /*03d0*/  ISETP.GE.AND P0, PT, R16, RZ, PT ;  /* 0x000000ff1000720c */ /* 0x000fe40003f06270 */
[----:B------:R-:W-:Y:S01]  /*03e0*/  LOP3.LUT R16, RZ, R9, RZ, 0x33, !PT ;  /* 0x00000009ff107212 */ /* 0x000fe200078e33ff */
[----:B------:R-:W-:-:S05]  /*03f0*/  IMAD.HI.U32 R7, R6, R19, RZ ;  /* 0x0000001306077227 */ /* 0x000fca00078e00ff */
[----:B------:R-:W-:-:S05]  /*0400*/  IADD3 R18, PT, PT, -R7, RZ, RZ ;  /* 0x000000ff07127210 */ /* 0x000fca0007ffe1ff */
[----:B------:R-:W-:-:S05]  /*0410*/  IMAD R19, R14, R18, R19 ;  /* 0x000000120e137224 */ /* 0x000fca00078e0213 */
[----:B------:R-:W-:-:S13]  /*0420*/  ISETP.GT.U32.AND P2, PT, R14, R19, PT ;  /* 0x000000130e00720c */ /* 0x000fda0003f44070 */
[----:B------:R-:W-:Y:S01]  /*0430*/  @!P2 IMAD.IADD R19, R19, 0x1, -R14 ;  /* 0x000000011313a824 */ /* 0x000fe200078e0a0e */
[----:B------:R-:W-:-:S04]  /*0440*/  @!P2 IADD3 R7, PT, PT, R7, 0x1, RZ ;  /* 0x000000010707a810 */ /* 0x000fc80007ffe0ff */
[----:B------:R-:W-:-:S13]  /*0450*/  ISETP.GE.U32.AND P1, PT, R19, R14, PT ;  /* 0x0000000e1300720c */ /* 0x000fda0003f26070 */
[----:B------:R-:W-:Y:S01]  /*0460*/  @P1 VIADD R7, R7, 0x1 ;  /* 0x0000000107071836 */ /* 0x000fe20000000000 */
[----:B------:R-:W-:-:S04]  /*0470*/  ISETP.NE.AND P1, PT, R9, RZ, PT ;  /* 0x000000ff0900720c */ /* 0x000fc80003f25270 */
[----:B------:R-:W-:-:S04]  /*0480*/  @!P0 IADD3 R7, PT, PT, -R7, RZ, RZ ;  /* 0x000000ff07078210 */ /* 0x000fc80007ffe1ff */
[----:B------:R-:W-:-:S05]  /*0490*/  SEL R18, R16, R7, !P1 ;  /* 0x0000000710127207 */ /* 0x000fca0004800000 */
[----:B------:R-:W-:-:S05]  /*04a0*/  VIADD R19, R18, 0x1 ;  /* 0x0000000112137836 */ /* 0x000fca0000000000 */
[----:B------:R-:W-:-:S13]  /*04b0*/  ISETP.GE.AND P0, PT, R19, R10, PT ;  /* 0x0000000a1300720c */ /* 0x000fda0003f06270 */
[----:B------:R-:W-:Y:S05]  /*04c0*/  @P0 BRA `(.L_x_1) ;  /* 0x0000000000480947 */ /* 0x000fea0003800000 */
[----:B------:R-:W-:Y:S01]  /*04d0*/  IMAD.HI.U32 R6, R6, R15, RZ ;  /* 0x0000000f06067227 */ /* 0x000fe200078e00ff */
[----:B------:R-:W-:-:S04]  /*04e0*/  ISETP.GE.AND P2, PT, R13, RZ, PT ;  /* 0x000000ff0d00720c */ /* 0x000fc80003f46270 */
[----:B------:R-:W-:-:S05]  /*04f0*/  IADD3 R6, PT, PT, -R6, RZ, RZ ;  /* 0x000000ff06067210 */ /* 0x000fca0007ffe1ff */
[----:B------:R-:W-:Y:S02]  /*0500*/  IMAD R15, R14, R6, R15 ;  /* 0x000000060e0f7224 */ /* 0x000fe400078e020f */
[----:B------:R-:W-:-:S03]  /*0510*/  IMAD R6, R17, UR8, R18 ;  /* 0x0000000811067c24 */ /* 0x000fc6000f8e0212 */
[----:B------:R-:W-:-:S13]  /*0520*/  ISETP.GT.U32.AND P0, PT, R14, R15, PT ;  /* 0x0000000f0e00720c */ /* 0x000fda0003f04070 */
[----:B------:R-:W-:-:S05]  /*0530*/  @!P0 IMAD.IADD R15, R15, 0x1, -R14 ;  /* 0x000000010f0f8824 */ /* 0x000fca00078e0a0e */
[----:B------:R-:W-:-:S13]  /*0540*/  ISETP.GT.U32.AND P0, PT, R14, R15, PT ;  /* 0x0000000f0e00720c */ /* 0x000fda0003f04070 */
[----:B------:R-:W-:-:S05]  /*0550*/  @!P0 IADD3 R15, PT, PT, R15, -R14, RZ ;  /* 0x8000000e0f0f8210 */ /* 0x000fca0007ffe0ff */
[----:B------:R-:W-:-:S05]  /*0560*/  @!P2 IMAD.MOV R15, RZ, RZ, -R15 ;  /* 0x000000ffff0fa224 */ /* 0x000fca00078e0a0f */
[----:B------:R-:W-:-:S05]  /*0570*/  SEL R16, R16, R15, !P1 ;  /* 0x0000000f10107207 */ /* 0x000fca0004800000 */
[----:B------:R-:W-:-:S04]  /*0580*/  IMAD R7, R6, R9, R16 ;  /* 0x0000000906077224 */ /* 0x000fc800078e0210 */
[----:B------:R-:W-:-:S06]  /*0590*/  IMAD.WIDE R6, R7, 0x4, R2 ;  /* 0x0000000407067825 */ /* 0x000fcc00078e0202 */
[----:B------:R-:W2:Y:S01]  /*05a0*/  LDG.E R7, desc[UR6][R6.64] ;  /* 0x0000000606077981 */ /* 0x000ea2000c1e1900 */
[----:B------:R-:W-:-:S04]  /*05b0*/  IMAD R17, R17, R10, R19 ;  /* 0x0000000a11117224 */ /* 0x000fc800078e0213 */
[----:B------:R-:W-:-:S04]  /*05c0*/  IMAD R15, R17, UR5, R16 ;  /* 0x00000005110f7c24 */ /* 0x000fc8000f8e0210 */
[----:B------:R-:W-:-:S05]  /*05d0*/  IMAD.WIDE R14, R15, 0x4, R4 ;  /* 0x000000040f0e7825 */ /* 0x000fca00078e0204 */
[----:B--2---:R0:W-:Y:S02]  /*05e0*/  STG.E desc[UR6][R14.64], R7 ;  /* 0x000000070e007986 */ /* 0x0041e4000c101906 */
.L_x_1:
[----:B------:R-:W-:Y:S05]  /*05f0*/  BSYNC.RECONVERGENT B0 ;  /* 0x0000000000007941 */ /* 0x000fea0003800200 */
.L_x_0:
[----:B------:R-:W-:-:S04]  /*0600*/  IADD3 R13, PT, PT, R12, R13, RZ ;  /* 0x0000000d0c0d7210 */ /* 0x000fc80007ffe0ff */
[----:B------:R-:W-:-:S13]  /*0610*/  ISETP.GE.AND P0, PT, R13, UR9, PT ;  /* 0x000000090d007c0c */ /* 0x000fda000bf06270 */
[----:B------:R-:W-:Y:S05]  /*0620*/  @!P0 BRA `(.L_x_2) ;  /* 0xfffffff800ec8947 */ /* 0x000fea000383ffff */
[----:B------:R-:W-:Y:S05]  /*0630*/  EXIT ;  /* 0x000000000000794d */ /* 0x000fea0003800000 */
.L_x_3:
[----:B------:R-:W-:-:S00]  /*0640*/  BRA `(.L_x_3) ;  /* 0xfffffffc00fc7947 */ /* 0x000fc0000383ffff */
[----:B------:R-:W-:-:S00]  /*0650*/  NOP ;  /* 0x0000000000007918 */ /* 0x000fc00000000000 */
        /* <DEDUP_REMOVED lines=10> */
.L_x_4:


//--------------------- .nv.shared.reserved.0     --------------------------
	.section	.nv.shared.reserved.0,"aw",@nobits
	.weak		__nv_reservedSMEM_offset_0_alias
	.size		__nv_reservedSMEM_offset_0_alias, 0, 64
	.other		__nv_reservedSMEM_offset_0_alias,@"STO_CUDA_RESERVED_SHARED STV_DEFAULT"
__nv_reservedSMEM_offset_0_alias:
	.zero		0
	.zero		64


//--------------------- .nv.constant0._Z3add7array3dS_ --------------------------
	.section	.nv.constant0._Z3add7array3dS_,"a",@progbits
	.sectionflags	@""
	.align	4
.nv.constant0._Z3add7array3dS_:
	.zero		960


//--------------------- SYMBOLS --------------------------

	.type		.nv.reservedSmem.offset0,@object
	.size		.nv.reservedSmem.offset0,0x4
